	.headerflags	@"EF_CUDA_TEXMODE_UNIFIED EF_CUDA_64BIT_ADDRESS EF_CUDA_ACCELERATORS EF_CUDA_SM90 EF_CUDA_VIRTUAL_SM(EF_CUDA_SM90)"
	.elftype	@"ET_EXEC"


//--------------------- .nv.info                  --------------------------
	.section	.nv.info,"",@"SHT_CUDA_INFO"
	.align	4


	//----- nvinfo : EIATTR_REGCOUNT
	.align		4
        /*0000*/ 	.byte	0x04, 0x2f
        /*0002*/ 	.short	(.L_1 - .L_0)
	.align		4
.L_0:
        /*0004*/ 	.word	index@(triton_per_fused__to_copy_clamp_div_maximum_minimum_mul_ne_rsub_sigmoid_sum_0)
        /*0008*/ 	.word	0x0000001b


	//----- nvinfo : EIATTR_MIN_STACK_SIZE
	.align		4
.L_1:
        /*000c*/ 	.byte	0x04, 0x12
        /*000e*/ 	.short	(.L_3 - .L_2)
	.align		4
.L_2:
        /*0010*/ 	.word	index@(triton_per_fused__to_copy_clamp_div_maximum_minimum_mul_ne_rsub_sigmoid_sum_0)
        /*0014*/ 	.word	0x00000000


	//----- nvinfo : EIATTR_FRAME_SIZE
	.align		4
.L_3:
        /*0018*/ 	.byte	0x04, 0x11
        /*001a*/ 	.short	(.L_5 - .L_4)
	.align		4
.L_4:
        /*001c*/ 	.word	index@(triton_per_fused__to_copy_clamp_div_maximum_minimum_mul_ne_rsub_sigmoid_sum_0)
        /*0020*/ 	.word	0x00000000


	//----- nvinfo : EIATTR_MIN_STACK_SIZE
	.align		4
.L_5:
        /*0024*/ 	.byte	0x04, 0x12
        /*0026*/ 	.short	(.L_7 - .L_6)
	.align		4
.L_6:
        /*0028*/ 	.word	index@(triton_per_fused__to_copy_clamp_div_maximum_minimum_mul_ne_rsub_sigmoid_sum_0)
        /*002c*/ 	.word	0x00000000
.L_7:


//--------------------- .nv.info.triton_per_fused__to_copy_clamp_div_maximum_minimum_mul_ne_rsub_sigmoid_sum_0 --------------------------
	.section	.nv.info.triton_per_fused__to_copy_clamp_div_maximum_minimum_mul_ne_rsub_sigmoid_sum_0,"",@"SHT_CUDA_INFO"
	.sectionflags	@""
	.align	4


	//----- nvinfo : EIATTR_CUDA_API_VERSION
	.align		4
        /*0000*/ 	.byte	0x04, 0x37
        /*0002*/ 	.short	(.L_9 - .L_8)
.L_8:
        /*0004*/ 	.word	0x0000007c


	//----- nvinfo : EIATTR_KPARAM_INFO
	.align		4
.L_9:
        /*0008*/ 	.byte	0x04, 0x17
        /*000a*/ 	.short	(.L_11 - .L_10)
.L_10:
        /*000c*/ 	.word	0x00000000
        /*0010*/ 	.short	0x0003
        /*0012*/ 	.short	0x0018
        /*0014*/ 	.byte	0x00, 0xf0, 0x11, 0x00


	//----- nvinfo : EIATTR_KPARAM_INFO
	.align		4
.L_11:
        /*0018*/ 	.byte	0x04, 0x17
        /*001a*/ 	.short	(.L_13 - .L_12)
.L_12:
        /*001c*/ 	.word	0x00000000
        /*0020*/ 	.short	0x0002
        /*0022*/ 	.short	0x0010
        /*0024*/ 	.byte	0x00, 0xf4, 0x21, 0x00


	//----- nvinfo : EIATTR_KPARAM_INFO
	.align		4
.L_13:
        /*0028*/ 	.byte	0x04, 0x17
        /*002a*/ 	.short	(.L_15 - .L_14)
.L_14:
        /*002c*/ 	.word	0x00000000
        /*0030*/ 	.short	0x0001
        /*0032*/ 	.short	0x0008
        /*0034*/ 	.byte	0x00, 0xf4, 0x21, 0x00


	//----- nvinfo : EIATTR_KPARAM_INFO
	.align		4
.L_15:
        /*0038*/ 	.byte	0x04, 0x17
        /*003a*/ 	.short	(.L_17 - .L_16)
.L_16:
        /*003c*/ 	.word	0x00000000
        /*0040*/ 	.short	0x0000
        /*0042*/ 	.short	0x0000
        /*0044*/ 	.byte	0x00, 0xf4, 0x21, 0x00


	//----- nvinfo : EIATTR_SPARSE_MMA_MASK
	.align		4
.L_17:
        /*0048*/ 	.byte	0x03, 0x50
        /*004a*/ 	.short	0x0000


	//----- nvinfo : EIATTR_MAXREG_COUNT
	.align		4
        /*004c*/ 	.byte	0x03, 0x1b
        /*004e*/ 	.short	0x00ff


	//----- nvinfo : EIATTR_COOP_GROUP_MASK_REGIDS
	.align		4
        /*0050*/ 	.byte	0x04, 0x29
        /*0052*/ 	.short	(.L_19 - .L_18)


	//   ....[0]....
.L_18:
        /*0054*/ 	.word	0xffffffff


	//   ....[1]....
        /*0058*/ 	.word	0xffffffff


	//   ....[2]....
        /*005c*/ 	.word	0xffffffff


	//   ....[3]....
        /*0060*/ 	.word	0xffffffff


	//   ....[4]....
        /*0064*/ 	.word	0xffffffff


	//   ....[5]....
        /*0068*/ 	.word	0xffffffff


	//   ....[6]....
        /*006c*/ 	.word	0xffffffff


	//   ....[7]....
        /*0070*/ 	.word	0xffffffff


	//   ....[8]....
        /*0074*/ 	.word	0xffffffff


	//   ....[9]....
        /*0078*/ 	.word	0xffffffff


	//   ....[10]....
        /*007c*/ 	.word	0xffffffff


	//   ....[11]....
        /*0080*/ 	.word	0xffffffff


	//----- nvinfo : EIATTR_COOP_GROUP_INSTR_OFFSETS
	.align		4
.L_19:
        /*0084*/ 	.byte	0x04, 0x28
        /*0086*/ 	.short	(.L_21 - .L_20)


	//   ....[0]....
.L_20:
        /*0088*/ 	.word	0x000005b0


	//   ....[1]....
        /*008c*/ 	.word	0x00000660


	//   ....[2]....
        /*0090*/ 	.word	0x00000680


	//   ....[3]....
        /*0094*/ 	.word	0x000006a0


	//   ....[4]....
        /*0098*/ 	.word	0x000006c0


	//   ....[5]....
        /*009c*/ 	.word	0x000006e0


	//   ....[6]....
        /*00a0*/ 	.word	0x00000700


	//   ....[7]....
        /*00a4*/ 	.word	0x00000740


	//   ....[8]....
        /*00a8*/ 	.word	0x00000760


	//   ....[9]....
        /*00ac*/ 	.word	0x000007e0


	//   ....[10]....
        /*00b0*/ 	.word	0x00000810


	//   ....[11]....
        /*00b4*/ 	.word	0x000008b0


	//----- nvinfo : EIATTR_EXIT_INSTR_OFFSETS
	.align		4
.L_21:
        /*00b8*/ 	.byte	0x04, 0x1c
        /*00ba*/ 	.short	(.L_23 - .L_22)


	//   ....[0]....
.L_22:
        /*00bc*/ 	.word	0x00000980


	//   ....[1]....
        /*00c0*/ 	.word	0x00000a10


	//----- nvinfo : EIATTR_REQNTID
	.align		4
.L_23:
        /*00c4*/ 	.byte	0x04, 0x10
        /*00c6*/ 	.short	(.L_25 - .L_24)
.L_24:
        /*00c8*/ 	.word	0x00000040
        /*00cc*/ 	.word	0x00000001
        /*00d0*/ 	.word	0x00000001


	//----- nvinfo : EIATTR_CBANK_PARAM_SIZE
	.align		4
.L_25:
        /*00d4*/ 	.byte	0x03, 0x19
        /*00d6*/ 	.short	0x001c


	//----- nvinfo : EIATTR_PARAM_CBANK
	.align		4
        /*00d8*/ 	.byte	0x04, 0x0a
        /*00da*/ 	.short	(.L_27 - .L_26)
	.align		4
.L_26:
        /*00dc*/ 	.word	index@(.nv.constant0.triton_per_fused__to_copy_clamp_div_maximum_minimum_mul_ne_rsub_sigmoid_sum_0)
        /*00e0*/ 	.short	0x0210
        /*00e2*/ 	.short	0x001c


	//----- nvinfo : EIATTR_SW_WAR
	.align		4
.L_27:
        /*00e4*/ 	.byte	0x04, 0x36
        /*00e6*/ 	.short	(.L_29 - .L_28)
.L_28:
        /*00e8*/ 	.word	0x00000008
.L_29:


//--------------------- .nv.callgraph             --------------------------
	.section	.nv.callgraph,"",@"SHT_CUDA_CALLGRAPH"
	.align	4
	.sectionentsize	8
	.align		4
        /*0000*/ 	.word	0x00000000
	.align		4
        /*0004*/ 	.word	0xffffffff
	.align		4
        /*0008*/ 	.word	0x00000000
	.align		4
        /*000c*/ 	.word	0xfffffffe
	.align		4
        /*0010*/ 	.word	0x00000000
	.align		4
        /*0014*/ 	.word	0xfffffffd
	.align		4
        /*0018*/ 	.word	0x00000000
	.align		4
        /*001c*/ 	.word	0xfffffffc


//--------------------- .text.triton_per_fused__to_copy_clamp_div_maximum_minimum_mul_ne_rsub_sigmoid_sum_0 --------------------------
	.section	.text.triton_per_fused__to_copy_clamp_div_maximum_minimum_mul_ne_rsub_sigmoid_sum_0,"ax",@progbits
	.sectionflags	@"SHF_BARRIERS=1"
	.align	128
        .global         triton_per_fused__to_copy_clamp_div_maximum_minimum_mul_ne_rsub_sigmoid_sum_0
        .type           triton_per_fused__to_copy_clamp_div_maximum_minimum_mul_ne_rsub_sigmoid_sum_0,@function
        .size           triton_per_fused__to_copy_clamp_div_maximum_minimum_mul_ne_rsub_sigmoid_sum_0,(.L_x_1 - triton_per_fused__to_copy_clamp_div_maximum_minimum_mul_ne_rsub_sigmoid_sum_0)
        .other          triton_per_fused__to_copy_clamp_div_maximum_minimum_mul_ne_rsub_sigmoid_sum_0,@"STO_CUDA_ENTRY STV_DEFAULT"
triton_per_fused__to_copy_clamp_div_maximum_minimum_mul_ne_rsub_sigmoid_sum_0:
.text.triton_per_fused__to_copy_clamp_div_maximum_minimum_mul_ne_rsub_sigmoid_sum_0:
[----:B------:R-:W0:Y:S02]  /*0000*/  LDC R1, c[0x0][0x28] ;  /* 0x00000a00ff017b82 */ /* 0x000e240000000800 */
[----:B------:R-:W1:Y:S01]  /*0010*/  S2R R20, SR_TID.X ;  /* 0x0000000000147919 */ /* 0x000e620000002100 */
[----:B------:R-:W2:Y:S01]  /*0020*/  LDC.64 R8, c[0x0][0x218] ;  /* 0x00008600ff087b82 */ /* 0x000ea20000000a00 */
[----:B------:R-:W-:-:S07]  /*0030*/  ULDC.64 UR6, c[0x0][0x208] ;  /* 0x0000820000067ab9 */ /* 0x000fce0000000a00 */
[----:B------:R-:W3:Y:S01]  /*0040*/  LDC.64 R4, c[0x0][0x220] ;  /* 0x00008800ff047b82 */ /* 0x000ee20000000a00 */
[----:B-1----:R-:W-:-:S04]  /*0050*/  SHF.L.U32 R3, R20, 0x2, RZ ;  /* 0x0000000214037819 */ /* 0x002fc800000006ff */
[----:B------:R-:W-:-:S05]  /*0060*/  LOP3.LUT R7, R3, 0xfc, RZ, 0xc0, !PT ;  /* 0x000000fc03077812 */ /* 0x000fca00078ec0ff */
[----:B--2---:R-:W-:-:S06]  /*0070*/  IMAD.WIDE.U32 R8, R7, 0x4, R8 ;  /* 0x0000000407087825 */ /* 0x004fcc00078e0008 */
[----:B------:R-:W2:Y:S01]  /*0080*/  LDG.E.128 R8, desc[UR6][R8.64] ;  /* 0x0000000608087981 */ /* 0x000ea2000c1e1d00 */
[----:B---3--:R-:W-:-:S06]  /*0090*/  IMAD.WIDE.U32 R4, R7, 0x4, R4 ;  /* 0x0000000407047825 */ /* 0x008fcc00078e0004 */
[----:B------:R-:W3:Y:S01]  /*00a0*/  LDG.E.128 R4, desc[UR6][R4.64] ;  /* 0x0000000604047981 */ /* 0x000ee2000c1e1d00 */
[----:B------:R-:W1:Y:S01]  /*00b0*/  S2UR UR5, SR_CgaCtaId ;  /* 0x00000000000579c3 */ /* 0x000e620000008800 */
[----:B------:R-:W-:Y:S02]  /*00c0*/  UMOV UR4, 0x400 ;  /* 0x0000040000047882 */ /* 0x000fe40000000000 */
[----:B-1----:R-:W-:Y:S01]  /*00d0*/  UPRMT UR4, UR5, 0x654, UR4 ;  /* 0x0000065405047896 */ /* 0x002fe20008000004 */
[----:B--2---:R-:W-:Y:S01]  /*00e0*/  FADD R12, RZ, -R9 ;  /* 0x80000009ff0c7221 */ /* 0x004fe20000000000 */
[----:B------:R-:W-:Y:S01]  /*00f0*/  FADD R10, RZ, -R10 ;  /* 0x8000000aff0a7221 */ /* 0x000fe20000000000 */
[----:B------:R-:W-:Y:S02]  /*0100*/  FADD R11, RZ, -R11 ;  /* 0x8000000bff0b7221 */ /* 0x000fe40000000000 */
[----:B------:R-:W-:Y:S01]  /*0110*/  FMUL R13, R12, 1.4426950216293334961 ;  /* 0x3fb8aa3b0c0d7820 */ /* 0x000fe20000400000 */
[----:B------:R-:W-:Y:S01]  /*0120*/  FADD R12, RZ, -R8 ;  /* 0x80000008ff0c7221 */ /* 0x000fe20000000000 */
[----:B------:R-:W-:Y:S01]  /*0130*/  FMUL R10, R10, 1.4426950216293334961 ;  /* 0x3fb8aa3b0a0a7820 */ /* 0x000fe20000400000 */
[----:B------:R-:W-:-:S02]  /*0140*/  FMUL R14, R11, 1.4426950216293334961 ;  /* 0x3fb8aa3b0b0e7820 */ /* 0x000fc40000400000 */
[----:B------:R-:W-:Y:S01]  /*0150*/  FMUL R12, R12, 1.4426950216293334961 ;  /* 0x3fb8aa3b0c0c7820 */ /* 0x000fe20000400000 */
[----:B------:R-:W-:Y:S02]  /*0160*/  FSETP.GEU.AND P3, PT, R13, -126, PT ;  /* 0xc2fc00000d00780b */ /* 0x000fe40003f6e000 */
[----:B------:R-:W-:Y:S02]  /*0170*/  FSETP.GEU.AND P1, PT, R10, -126, PT ;  /* 0xc2fc00000a00780b */ /* 0x000fe40003f2e000 */
[----:B------:R-:W-:Y:S02]  /*0180*/  FSETP.GEU.AND P0, PT, R12, -126, PT ;  /* 0xc2fc00000c00780b */ /* 0x000fe40003f0e000 */
[----:B------:R-:W-:-:S07]  /*0190*/  FSETP.GEU.AND P2, PT, R14, -126, PT ;  /* 0xc2fc00000e00780b */ /* 0x000fce0003f4e000 */
[----:B------:R-:W-:Y:S02]  /*01a0*/  @!P3 FMUL R13, R13, 0.5 ;  /* 0x3f0000000d0db820 */ /* 0x000fe40000400000 */
[----:B------:R-:W-:Y:S02]  /*01b0*/  @!P1 FMUL R10, R10, 0.5 ;  /* 0x3f0000000a0a9820 */ /* 0x000fe40000400000 */
[----:B------:R-:W-:Y:S01]  /*01c0*/  @!P0 FMUL R12, R12, 0.5 ;  /* 0x3f0000000c0c8820 */ /* 0x000fe20000400000 */
[----:B------:R-:W1:Y:S01]  /*01d0*/  MUFU.EX2 R9, R13 ;  /* 0x0000000d00097308 */ /* 0x000e620000000800 */
[----:B------:R-:W-:-:S07]  /*01e0*/  @!P2 FMUL R14, R14, 0.5 ;  /* 0x3f0000000e0ea820 */ /* 0x000fce0000400000 */
[----:B------:R-:W2:Y:S01]  /*01f0*/  MUFU.EX2 R8, R12 ;  /* 0x0000000c00087308 */ /* 0x000ea20000000800 */
[----:B-1----:R-:W-:-:S07]  /*0200*/  @!P3 FMUL R9, R9, R9 ;  /* 0x000000090909b220 */ /* 0x002fce0000400000 */
[----:B------:R-:W1:Y:S01]  /*0210*/  MUFU.EX2 R11, R10 ;  /* 0x0000000a000b7308 */ /* 0x000e620000000800 */
[----:B------:R-:W-:Y:S01]  /*0220*/  FADD R16, R9, 1 ;  /* 0x3f80000009107421 */ /* 0x000fe20000000000 */
[----:B--2---:R-:W-:-:S06]  /*0230*/  @!P0 FMUL R8, R8, R8 ;  /* 0x0000000808088220 */ /* 0x004fcc0000400000 */
[----:B------:R-:W2:Y:S01]  /*0240*/  MUFU.EX2 R15, R14 ;  /* 0x0000000e000f7308 */ /* 0x000ea20000000800 */
[----:B------:R-:W-:Y:S01]  /*0250*/  FSETP.GT.AND P0, PT, R16, 8.50705917302346158658e+37, PT ;  /* 0x7e8000001000780b */ /* 0x000fe20003f04000 */
[----:B------:R-:W-:Y:S01]  /*0260*/  FADD R9, R8, 1 ;  /* 0x3f80000008097421 */ /* 0x000fe20000000000 */
[----:B-1----:R-:W-:-:S04]  /*0270*/  @!P1 FMUL R11, R11, R11 ;  /* 0x0000000b0b0b9220 */ /* 0x002fc80000400000 */
[----:B------:R-:W-:Y:S01]  /*0280*/  FSETP.GT.AND P1, PT, R9, 8.50705917302346158658e+37, PT ;  /* 0x7e8000000900780b */ /* 0x000fe20003f24000 */
[----:B------:R-:W-:-:S06]  /*0290*/  FADD R12, R11, 1 ;  /* 0x3f8000000b0c7421 */ /* 0x000fcc0000000000 */
[----:B------:R-:W-:Y:S01]  /*02a0*/  @P0 FMUL R16, R16, 0.25 ;  /* 0x3e80000010100820 */ /* 0x000fe20000400000 */
[----:B--2---:R-:W-:Y:S01]  /*02b0*/  @!P2 FMUL R15, R15, R15 ;  /* 0x0000000f0f0fa220 */ /* 0x004fe20000400000 */
[----:B------:R-:W-:Y:S02]  /*02c0*/  FSETP.GT.AND P2, PT, R12, 8.50705917302346158658e+37, PT ;  /* 0x7e8000000c00780b */ /* 0x000fe40003f44000 */
[----:B------:R-:W1:Y:S01]  /*02d0*/  MUFU.RCP R8, R16 ;  /* 0x0000001000087308 */ /* 0x000e620000001000 */
[----:B------:R-:W-:Y:S01]  /*02e0*/  FADD R10, R15, 1 ;  /* 0x3f8000000f0a7421 */ /* 0x000fe20000000000 */
[----:B------:R-:W-:Y:S01]  /*02f0*/  HFMA2.MMA R15, -RZ, RZ, 1.625, 0 ;  /* 0x3e800000ff0f7435 */ /* 0x000fe200000001ff */
[----:B------:R-:W-:-:S03]  /*0300*/  @P1 FMUL R9, R9, 0.25 ;  /* 0x3e80000009091820 */ /* 0x000fc60000400000 */
[----:B------:R-:W-:-:S03]  /*0310*/  FSETP.GT.AND P3, PT, R10, 8.50705917302346158658e+37, PT ;  /* 0x7e8000000a00780b */ /* 0x000fc60003f64000 */
[----:B------:R-:W2:Y:S02]  /*0320*/  MUFU.RCP R9, R9 ;  /* 0x0000000900097308 */ /* 0x000ea40000001000 */
[----:B------:R-:W-:Y:S01]  /*0330*/  @P2 FMUL R12, R12, 0.25 ;  /* 0x3e8000000c0c2820 */ /* 0x000fe20000400000 */
[C---:B------:R-:W-:Y:S02]  /*0340*/  FSEL R11, R15.reuse, 1, P0 ;  /* 0x3f8000000f0b7808 */ /* 0x040fe40000000000 */
[C---:B------:R-:W-:Y:S02]  /*0350*/  FSEL R14, R15.reuse, 1, P1 ;  /* 0x3f8000000f0e7808 */ /* 0x040fe40000800000 */
[C---:B------:R-:W-:Y:S01]  /*0360*/  FSEL R13, R15.reuse, 1, P2 ;  /* 0x3f8000000f0d7808 */ /* 0x040fe20001000000 */
[----:B------:R-:W4:Y:S01]  /*0370*/  MUFU.RCP R12, R12 ;  /* 0x0000000c000c7308 */ /* 0x000f220000001000 */
[----:B-1----:R-:W-:Y:S01]  /*0380*/  FMUL R8, R8, R11 ;  /* 0x0000000b08087220 */ /* 0x002fe20000400000 */
[----:B------:R-:W-:Y:S01]  /*0390*/  @P3 FMUL R10, R10, 0.25 ;  /* 0x3e8000000a0a3820 */ /* 0x000fe20000400000 */
[----:B------:R-:W-:-:S03]  /*03a0*/  FSEL R15, R15, 1, P3 ;  /* 0x3f8000000f0f7808 */ /* 0x000fc60001800000 */
[C---:B------:R-:W-:Y:S01]  /*03b0*/  FSETP.NAN.AND P0, PT, R8.reuse, R8, PT ;  /* 0x000000080800720b */ /* 0x040fe20003f08000 */
[----:B--2---:R-:W-:Y:S01]  /*03c0*/  FMUL R9, R9, R14 ;  /* 0x0000000e09097220 */ /* 0x004fe20000400000 */
[----:B------:R-:W1:Y:S01]  /*03d0*/  MUFU.RCP R10, R10 ;  /* 0x0000000a000a7308 */ /* 0x000e620000001000 */
[----:B---3--:R-:W-:Y:S02]  /*03e0*/  FSETP.GEU.AND P3, PT, R8, R5, PT ;  /* 0x000000050800720b */ /* 0x008fe40003f6e000 */
[----:B------:R-:W-:Y:S02]  /*03f0*/  FSET.BF.NEU.AND R14, R4, -1, PT ;  /* 0xbf800000040e780a */ /* 0x000fe4000380d000 */
[C---:B------:R-:W-:Y:S01]  /*0400*/  FSETP.NAN.AND P2, PT, R9.reuse, R9, PT ;  /* 0x000000090900720b */ /* 0x040fe20003f48000 */
[----:B----4-:R-:W-:Y:S01]  /*0410*/  FMUL R11, R12, R13 ;  /* 0x0000000d0c0b7220 */ /* 0x010fe20000400000 */
[----:B------:R-:W-:Y:S02]  /*0420*/  FSEL R13, R8, R5, P0 ;  /* 0x00000005080d7208 */ /* 0x000fe40000000000 */
[----:B------:R-:W-:-:S02]  /*0430*/  FSETP.GEU.AND P0, PT, R9, R4, PT ;  /* 0x000000040900720b */ /* 0x000fc40003f0e000 */
[----:B------:R-:W-:Y:S02]  /*0440*/  FSETP.NAN.AND P1, PT, R11, R11, PT ;  /* 0x0000000b0b00720b */ /* 0x000fe40003f28000 */
[----:B------:R-:W-:Y:S01]  /*0450*/  FSEL R18, R9, R4, P2 ;  /* 0x0000000409127208 */ /* 0x000fe20001000000 */
[----:B-1----:R-:W-:Y:S01]  /*0460*/  FMUL R12, R10, R15 ;  /* 0x0000000f0a0c7220 */ /* 0x002fe20000400000 */
[----:B------:R-:W-:Y:S02]  /*0470*/  FSET.BF.NEU.AND R15, R5, -1, PT ;  /* 0xbf800000050f780a */ /* 0x000fe4000380d000 */
[----:B------:R-:W-:Y:S02]  /*0480*/  FSEL R22, R8, R13, !P3 ;  /* 0x0000000d08167208 */ /* 0x000fe40005800000 */
[----:B------:R-:W-:Y:S02]  /*0490*/  FSETP.NAN.AND P3, PT, R12, R12, PT ;  /* 0x0000000c0c00720b */ /* 0x000fe40003f68000 */
[CC--:B------:R-:W-:Y:S01]  /*04a0*/  FSETP.GEU.AND P2, PT, R11.reuse, R6.reuse, PT ;  /* 0x000000060b00720b */ /* 0x0c0fe20003f4e000 */
[----:B------:R-:W-:Y:S01]  /*04b0*/  FMUL R22, R22, R15 ;  /* 0x0000000f16167220 */ /* 0x000fe20000400000 */
[----:B------:R-:W-:-:S02]  /*04c0*/  FSEL R16, R11, R6, P1 ;  /* 0x000000060b107208 */ /* 0x000fc40000800000 */
[----:B------:R-:W-:Y:S02]  /*04d0*/  FSEL R19, R9, R18, !P0 ;  /* 0x0000001209137208 */ /* 0x000fe40004000000 */
[----:B------:R-:W-:Y:S02]  /*04e0*/  FSET.BF.NEU.AND R10, R6, -1, PT ;  /* 0xbf800000060a780a */ /* 0x000fe4000380d000 */
[CC--:B------:R-:W-:Y:S01]  /*04f0*/  FSETP.GEU.AND P0, PT, R12.reuse, R7.reuse, PT ;  /* 0x000000070c00720b */ /* 0x0c0fe20003f0e000 */
[----:B------:R-:W-:Y:S01]  /*0500*/  FFMA R24, R19, R14, R22 ;  /* 0x0000000e13187223 */ /* 0x000fe20000000016 */
[----:B------:R-:W-:Y:S02]  /*0510*/  FSEL R17, R12, R7, P3 ;  /* 0x000000070c117208 */ /* 0x000fe40001800000 */
[----:B------:R-:W-:Y:S02]  /*0520*/  FSEL R21, R11, R16, !P2 ;  /* 0x000000100b157208 */ /* 0x000fe40005000000 */
[----:B------:R-:W-:-:S02]  /*0530*/  FSET.BF.NEU.AND R19, R7, -1, PT ;  /* 0xbf8000000713780a */ /* 0x000fc4000380d000 */
[----:B------:R-:W-:Y:S01]  /*0540*/  FSEL R22, R12, R17, !P0 ;  /* 0x000000110c167208 */ /* 0x000fe20004000000 */
[----:B------:R-:W-:Y:S01]  /*0550*/  FFMA R21, R21, R10, R24 ;  /* 0x0000000a15157223 */ /* 0x000fe20000000018 */
[C---:B------:R-:W-:Y:S02]  /*0560*/  FSETP.GT.AND P0, PT, R9.reuse, R4, PT ;  /* 0x000000040900720b */ /* 0x040fe40003f04000 */
[----:B------:R-:W-:Y:S01]  /*0570*/  FSETP.GT.AND P1, PT, R8, R5, PT ;  /* 0x000000050800720b */ /* 0x000fe20003f24000 */
[----:B------:R-:W-:Y:S01]  /*0580*/  FFMA R21, R22, R19, R21 ;  /* 0x0000001316157223 */ /* 0x000fe20000000015 */
[----:B------:R-:W-:Y:S02]  /*0590*/  FSEL R9, R9, R18, P0 ;  /* 0x0000001209097208 */ /* 0x000fe40000000000 */
[----:B------:R-:W-:Y:S02]  /*05a0*/  FSEL R8, R8, R13, P1 ;  /* 0x0000000d08087208 */ /* 0x000fe40000800000 */
[----:B------:R-:W1:Y:S01]  /*05b0*/  SHFL.BFLY PT, R22, R21, 0x10, 0x1f ;  /* 0x0e001f0015167f89 */ /* 0x000e6200000e0000 */
[----:B------:R-:W-:-:S02]  /*05c0*/  FSETP.GT.AND P1, PT, R11, R6, PT ;  /* 0x000000060b00720b */ /* 0x000fc40003f24000 */
[----:B------:R-:W-:Y:S01]  /*05d0*/  FMUL R15, R15, R8 ;  /* 0x000000080f0f7220 */ /* 0x000fe20000400000 */
[----:B------:R-:W-:Y:S02]  /*05e0*/  FSETP.GT.AND P0, PT, R12, R7, PT ;  /* 0x000000070c00720b */ /* 0x000fe40003f04000 */
[----:B------:R-:W-:Y:S01]  /*05f0*/  FSEL R11, R11, R16, P1 ;  /* 0x000000100b0b7208 */ /* 0x000fe20000800000 */
[----:B------:R-:W-:Y:S01]  /*0600*/  FFMA R9, R14, R9, R15 ;  /* 0x000000090e097223 */ /* 0x000fe2000000000f */
[----:B------:R-:W-:Y:S02]  /*0610*/  FSEL R12, R12, R17, P0 ;  /* 0x000000110c0c7208 */ /* 0x000fe40000000000 */
[----:B------:R-:W-:Y:S01]  /*0620*/  LOP3.LUT P1, RZ, R20, 0x1f, RZ, 0xc0, !PT ;  /* 0x0000001f14ff7812 */ /* 0x000fe2000782c0ff */
[----:B------:R-:W-:Y:S01]  /*0630*/  FFMA R10, R10, R11, R9 ;  /* 0x0000000b0a0a7223 */ /* 0x000fe20000000009 */
[----:B------:R-:W-:-:S03]  /*0640*/  ISETP.GE.AND P2, PT, R20, 0x2, PT ;  /* 0x000000021400780c */ /* 0x000fc60003f46270 */
[----:B------:R-:W-:-:S05]  /*0650*/  FFMA R10, R19, R12, R10 ;  /* 0x0000000c130a7223 */ /* 0x000fca000000000a */
[----:B------:R-:W2:Y:S01]  /*0660*/  SHFL.BFLY PT, R7, R10, 0x10, 0x1f ;  /* 0x0e001f000a077f89 */ /* 0x000ea200000e0000 */
[----:B-1----:R-:W-:-:S05]  /*0670*/  FADD R22, R21, R22 ;  /* 0x0000001615167221 */ /* 0x002fca0000000000 */
[----:B------:R-:W1:Y:S01]  /*0680*/  SHFL.BFLY PT, R23, R22, 0x8, 0x1f ;  /* 0x0d001f0016177f89 */ /* 0x000e6200000e0000 */
[----:B--2---:R-:W-:-:S05]  /*0690*/  FADD R7, R10, R7 ;  /* 0x000000070a077221 */ /* 0x004fca0000000000 */
[----:B------:R-:W2:Y:S01]  /*06a0*/  SHFL.BFLY PT, R8, R7, 0x8, 0x1f ;  /* 0x0d001f0007087f89 */ /* 0x000ea200000e0000 */
[----:B-1----:R-:W-:-:S05]  /*06b0*/  FADD R23, R22, R23 ;  /* 0x0000001716177221 */ /* 0x002fca0000000000 */
[----:B------:R-:W1:Y:S01]  /*06c0*/  SHFL.BFLY PT, R4, R23, 0x4, 0x1f ;  /* 0x0c801f0017047f89 */ /* 0x000e6200000e0000 */
[----:B--2---:R-:W-:-:S05]  /*06d0*/  FADD R8, R7, R8 ;  /* 0x0000000807087221 */ /* 0x004fca0000000000 */
[----:B------:R-:W2:Y:S01]  /*06e0*/  SHFL.BFLY PT, R9, R8, 0x4, 0x1f ;  /* 0x0c801f0008097f89 */ /* 0x000ea200000e0000 */
[----:B-1----:R-:W-:-:S05]  /*06f0*/  FADD R4, R23, R4 ;  /* 0x0000000417047221 */ /* 0x002fca0000000000 */
[----:B------:R-:W1:Y:S01]  /*0700*/  SHFL.BFLY PT, R5, R4, 0x2, 0x1f ;  /* 0x0c401f0004057f89 */ /* 0x000e6200000e0000 */
[----:B--2---:R-:W-:Y:S01]  /*0710*/  FADD R9, R8, R9 ;  /* 0x0000000908097221 */ /* 0x004fe20000000000 */
[----:B-1----:R-:W-:Y:S01]  /*0720*/  FADD R5, R4, R5 ;  /* 0x0000000504057221 */ /* 0x002fe20000000000 */
[----:B------:R-:W-:-:S04]  /*0730*/  SHF.R.U32.HI R4, RZ, 0x3, R20 ;  /* 0x00000003ff047819 */ /* 0x000fc80000011614 */
[----:B------:R-:W1:Y:S01]  /*0740*/  SHFL.BFLY PT, R6, R5, 0x1, 0x1f ;  /* 0x0c201f0005067f89 */ /* 0x000e6200000e0000 */
[----:B------:R-:W-:-:S03]  /*0750*/  LOP3.LUT R7, R4, 0x4, RZ, 0xc0, !PT ;  /* 0x0000000404077812 */ /* 0x000fc600078ec0ff */
[----:B------:R-:W2:Y:S01]  /*0760*/  SHFL.BFLY PT, R4, R9, 0x2, 0x1f ;  /* 0x0c401f0009047f89 */ /* 0x000ea200000e0000 */
[----:B-1----:R-:W-:Y:S01]  /*0770*/  FADD R6, R5, R6 ;  /* 0x0000000605067221 */ /* 0x002fe20000000000 */
[----:B--2---:R-:W-:-:S04]  /*0780*/  FADD R8, R9, R4 ;  /* 0x0000000409087221 */ /* 0x004fc80000000000 */
[----:B------:R-:W-:Y:S01]  /*0790*/  @!P1 STS [R7+UR4], R6 ;  /* 0x0000000607009988 */ /* 0x000fe20008000804 */
[----:B------:R-:W-:Y:S01]  /*07a0*/  LOP3.LUT R4, R20, 0x1, RZ, 0xc0, !PT ;  /* 0x0000000114047812 */ /* 0x000fe200078ec0ff */
[----:B------:R-:W-:Y:S03]  /*07b0*/  BAR.SYNC.DEFER_BLOCKING 0x0 ;  /* 0x0000000000007b1d */ /* 0x000fe60000010000 */
[----:B------:R-:W-:-:S04]  /*07c0*/  ISETP.NE.U32.AND P0, PT, R4, 0x1, PT ;  /* 0x000000010400780c */ /* 0x000fc80003f05070 */
[----:B------:R-:W-:Y:S01]  /*07d0*/  ISETP.LT.AND P0, PT, R20, 0x2, P0 ;  /* 0x000000021400780c */ /* 0x000fe20000701270 */
[----:B------:R-:W1:Y:S04]  /*07e0*/  SHFL.BFLY PT, R11, R8, 0x1, 0x1f ;  /* 0x0c201f00080b7f89 */ /* 0x000e6800000e0000 */
[----:B------:R-:W2:Y:S01]  /*07f0*/  @!P2 LDS R0, [R3+UR4] ;  /* 0x000000040300a984 */ /* 0x000ea20008000800 */
[----:B-1----:R-:W-:-:S03]  /*0800*/  FADD R6, R8, R11 ;  /* 0x0000000b08067221 */ /* 0x002fc60000000000 */
[----:B--2---:R-:W1:Y:S02]  /*0810*/  SHFL.BFLY PT, R5, R0, 0x1, 0x1f ;  /* 0x0c201f0000057f89 */ /* 0x004e6400000e0000 */
[----:B-1----:R-:W-:-:S05]  /*0820*/  FADD R4, R0, R5 ;  /* 0x0000000500047221 */ /* 0x002fca0000000000 */
[----:B------:R-:W-:Y:S01]  /*0830*/  @P0 STS [R3+UR4], R4 ;  /* 0x0000000403000988 */ /* 0x000fe20008000804 */
[----:B------:R-:W-:Y:S06]  /*0840*/  BAR.SYNC.DEFER_BLOCKING 0x0 ;  /* 0x0000000000007b1d */ /* 0x000fec0000010000 */
[----:B------:R-:W-:Y:S02]  /*0850*/  LDS R5, [UR4] ;  /* 0x00000004ff057984 */ /* 0x000fe40008000800 */
[----:B------:R-:W-:Y:S06]  /*0860*/  BAR.SYNC.DEFER_BLOCKING 0x0 ;  /* 0x0000000000007b1d */ /* 0x000fec0000010000 */
[----:B------:R-:W-:Y:S02]  /*0870*/  @!P1 STS [R7+UR4], R6 ;  /* 0x0000000607009988 */ /* 0x000fe40008000804 */
[----:B------:R-:W-:Y:S06]  /*0880*/  BAR.SYNC.DEFER_BLOCKING 0x0 ;  /* 0x0000000000007b1d */ /* 0x000fec0000010000 */
[----:B------:R-:W1:Y:S01]  /*0890*/  @!P2 LDS R2, [R3+UR4] ;  /* 0x000000040302a984 */ /* 0x000e620008000800 */
[----:B------:R-:W-:-:S03]  /*08a0*/  LOP3.LUT P2, RZ, R20, 0x3f, RZ, 0xc0, !PT ;  /* 0x0000003f14ff7812 */ /* 0x000fc6000784c0ff */
[----:B-1----:R-:W1:Y:S02]  /*08b0*/  SHFL.BFLY PT, R9, R2, 0x1, 0x1f ;  /* 0x0c201f0002097f89 */ /* 0x002e6400000e0000 */
[----:B-1----:R-:W-:-:S05]  /*08c0*/  FADD R0, R2, R9 ;  /* 0x0000000902007221 */ /* 0x002fca0000000000 */
[----:B------:R-:W-:Y:S01]  /*08d0*/  @P0 STS [R3+UR4], R0 ;  /* 0x0000000003000988 */ /* 0x000fe20008000804 */
[----:B------:R-:W-:Y:S06]  /*08e0*/  BAR.SYNC.DEFER_BLOCKING 0x0 ;  /* 0x0000000000007b1d */ /* 0x000fec0000010000 */
[----:B------:R-:W1:Y:S02]  /*08f0*/  LDS R4, [UR4] ;  /* 0x00000004ff047984 */ /* 0x000e640008000800 */
[----:B------:R-:W-:Y:S01]  /*0900*/  BAR.SYNC.DEFER_BLOCKING 0x0 ;  /* 0x0000000000007b1d */ /* 0x000fe20000010000 */
[C---:B-1----:R-:W-:Y:S01]  /*0910*/  FSETP.GT.AND P0, PT, R4.reuse, 1, PT ;  /* 0x3f8000000400780b */ /* 0x042fe20003f04000 */
[----:B------:R-:W-:Y:S01]  /*0920*/  FADD R8, RZ, R4 ;  /* 0x00000004ff087221 */ /* 0x000fe20000000000 */
[----:B------:R-:W-:-:S11]  /*0930*/  FSETP.NAN.AND P1, PT, R4, R4, PT ;  /* 0x000000040400720b */ /* 0x000fd60003f28000 */
[----:B------:R-:W-:-:S04]  /*0940*/  @!P0 FSEL R8, R8, 1, P1 ;  /* 0x3f80000008088808 */ /* 0x000fc80000800000 */
[C---:B------:R-:W-:Y:S02]  /*0950*/  FSETP.GT.AND P0, PT, |R8|.reuse, 8.50705917302346158658e+37, PT ;  /* 0x7e8000000800780b */ /* 0x040fe40003f04200 */
[----:B------:R-:W-:-:S11]  /*0960*/  FSETP.GEU.AND P1, PT, |R8|, 1.175494350822287508e-38, PT ;  /* 0x008000000800780b */ /* 0x000fd60003f2e200 */
[----:B------:R-:W-:Y:S01]  /*0970*/  @P0 FMUL R8, R8, 0.25 ;  /* 0x3e80000008080820 */ /* 0x000fe20000400000 */
[----:B------:R-:W-:Y:S06]  /*0980*/  @P2 EXIT ;  /* 0x000000000000294d */ /* 0x000fec0003800000 */
[----:B------:R-:W-:Y:S01]  /*0990*/  @!P1 FMUL R8, R8, 16777216 ;  /* 0x4b80000008089820 */ /* 0x000fe20000400000 */
[----:B------:R-:W0:Y:S01]  /*09a0*/  LDC.64 R2, c[0x0][0x210] ;  /* 0x00008400ff027b82 */ /* 0x000e220000000a00 */
[----:B------:R-:W-:-:S04]  /*09b0*/  FADD R5, RZ, R5 ;  /* 0x00000005ff057221 */ /* 0x000fc80000000000 */
[----:B------:R-:W1:Y:S01]  /*09c0*/  MUFU.RCP R8, R8 ;  /* 0x0000000800087308 */ /* 0x000e620000001000 */
[----:B------:R-:W-:-:S04]  /*09d0*/  @P0 FMUL R5, R5, 0.25 ;  /* 0x3e80000005050820 */ /* 0x000fc80000400000 */
[----:B------:R-:W-:-:S04]  /*09e0*/  @!P1 FMUL R5, R5, 16777216 ;  /* 0x4b80000005059820 */ /* 0x000fc80000400000 */
[----:B-1----:R-:W-:-:S05]  /*09f0*/  FFMA R5, R8, -R5, 1 ;  /* 0x3f80000008057423 */ /* 0x002fca0000000805 */
[----:B0-----:R-:W-:Y:S01]  /*0a00*/  STG.E desc[UR6][R2.64], R5 ;  /* 0x0000000502007986 */ /* 0x001fe2000c101906 */
[----:B------:R-:W-:Y:S05]  /*0a10*/  EXIT ;  /* 0x000000000000794d */ /* 0x000fea0003800000 */
.L_x_0:
[----:B------:R-:W-:-:S00]  /*0a20*/  BRA `(.L_x_0) ;  /* 0xfffffffc00fc7947 */ /* 0x000fc0000383ffff */
[----:B------:R-:W-:-:S00]  /*0a30*/  NOP ;  /* 0x0000000000007918 */ /* 0x000fc00000000000 */
        /* <DEDUP_REMOVED lines=12> */
.L_x_1:


//--------------------- .nv.shared.triton_per_fused__to_copy_clamp_div_maximum_minimum_mul_ne_rsub_sigmoid_sum_0 --------------------------
	.section	.nv.shared.triton_per_fused__to_copy_clamp_div_maximum_minimum_mul_ne_rsub_sigmoid_sum_0,"aw",@nobits
	.sectionflags	@""
	.align	16
	.zero		1024


//--------------------- .nv.constant0.triton_per_fused__to_copy_clamp_div_maximum_minimum_mul_ne_rsub_sigmoid_sum_0 --------------------------
	.section	.nv.constant0.triton_per_fused__to_copy_clamp_div_maximum_minimum_mul_ne_rsub_sigmoid_sum_0,"a",@progbits
	.sectionflags	@""
	.align	4
.nv.constant0.triton_per_fused__to_copy_clamp_div_maximum_minimum_mul_ne_rsub_sigmoid_sum_0:
	.zero		556
